//
// Generated by NVIDIA NVVM Compiler
//
// Compiler Build ID: CL-36424714
// Cuda compilation tools, release 13.0, V13.0.88
// Based on NVVM 20.0.0
//

.version 9.0
.target sm_100
.address_size 64

	// .globl	_Z19threedp3_likelihoodPffiii

.visible .entry _Z19threedp3_likelihoodPffiii(
	.param .u64 .ptr .align 1 _Z19threedp3_likelihoodPffiii_param_0,
	.param .f32 _Z19threedp3_likelihoodPffiii_param_1,
	.param .u32 _Z19threedp3_likelihoodPffiii_param_2,
	.param .u32 _Z19threedp3_likelihoodPffiii_param_3,
	.param .u32 _Z19threedp3_likelihoodPffiii_param_4
)
{


	ret;

}


// ===== COMPILED SASS (sm_100) =====

	.target	sm_100

	.elftype	@"ET_EXEC"


//--------------------- .note.nv.tkinfo           --------------------------
	.section	.note.nv.tkinfo,"",@"SHT_NOTE"
	.sectionflags	@"SHF_NOTE_NV_TKINFO"
	.tkinfo
        /*0018*/ 	.word	0x00000002
        /*0030*/ 	.string	""
        /*0030*/ 	.string	"ptxas"
        /*0030*/ 	.string	"Cuda compilation tools, release 13.0, V13.0.88"
        /*0030*/ 	.string	"Build cuda_13.0.r13.0/compiler.36424714_0"
        /*0030*/ 	.string	"-arch sm_100 -m 64 "



//--------------------- .note.nv.cuinfo           --------------------------
	.section	.note.nv.cuinfo,"",@"SHT_NOTE"
	.sectionflags	@"SHF_NOTE_NV_CUINFO"
        /*0018*/ 	.short	0x0002
        /*001a*/ 	.short	0x0064
        /*001c*/ 	.short	0x0082
	.zero		2


//--------------------- .nv.info                  --------------------------
	.section	.nv.info,"",@"SHT_CUDA_INFO"
	.align	4


	//----- nvinfo : EIATTR_REGCOUNT
	.align		4
        /*0000*/ 	.byte	0x04, 0x2f
        /*0002*/ 	.short	(.L_1 - .L_0)
	.align		4
.L_0:
        /*0004*/ 	.word	index@(_Z19threedp3_likelihoodPffiii)
        /*0008*/ 	.word	0x00000004


	//----- nvinfo : EIATTR_FRAME_SIZE
	.align		4
.L_1:
        /*000c*/ 	.byte	0x04, 0x11
        /*000e*/ 	.short	(.L_3 - .L_2)
	.align		4
.L_2:
        /*0010*/ 	.word	index@(_Z19threedp3_likelihoodPffiii)
        /*0014*/ 	.word	0x00000000


	//----- nvinfo : EIATTR_MIN_STACK_SIZE
	.align		4
.L_3:
        /*0018*/ 	.byte	0x04, 0x12
        /*001a*/ 	.short	(.L_5 - .L_4)
	.align		4
.L_4:
        /*001c*/ 	.word	index@(_Z19threedp3_likelihoodPffiii)
        /*0020*/ 	.word	0x00000000
.L_5:


//--------------------- .nv.compat                --------------------------
	.section	.nv.compat,"",@"SHT_CUDA_COMPAT_INFO"
	.align	4
        /*0000*/ 	.byte	0x02, 0x09, 0x00, 0x00, 0x02, 0x02, 0x01, 0x00, 0x02, 0x05, 0x05, 0x00, 0x03, 0x07, 0x01, 0x01
        /*0010*/ 	.byte	0x02, 0x03, 0x00, 0x00, 0x02, 0x06, 0x01, 0x00, 0x04, 0x0b, 0x08, 0x00, 0x09, 0x00, 0x00, 0x00
        /*0020*/ 	.byte	0x00, 0x00, 0x00, 0x00


//--------------------- .nv.info._Z19threedp3_likelihoodPffiii --------------------------
	.section	.nv.info._Z19threedp3_likelihoodPffiii,"",@"SHT_CUDA_INFO"
	.sectionflags	@""
	.align	4


	//----- nvinfo : EIATTR_CUDA_API_VERSION
	.align		4
        /*0000*/ 	.byte	0x04, 0x37
        /*0002*/ 	.short	(.L_7 - .L_6)
.L_6:
        /*0004*/ 	.word	0x00000082


	//----- nvinfo : EIATTR_KPARAM_INFO
	.align		4
.L_7:
        /*0008*/ 	.byte	0x04, 0x17
        /*000a*/ 	.short	(.L_9 - .L_8)
.L_8:
        /*000c*/ 	.word	0x00000000
        /*0010*/ 	.short	0x0004
        /*0012*/ 	.short	0x0014
        /*0014*/ 	.byte	0x00, 0xf0, 0x11, 0x00


	//----- nvinfo : EIATTR_KPARAM_INFO
	.align		4
.L_9:
        /*0018*/ 	.byte	0x04, 0x17
        /*001a*/ 	.short	(.L_11 - .L_10)
.L_10:
        /*001c*/ 	.word	0x00000000
        /*0020*/ 	.short	0x0003
        /*0022*/ 	.short	0x0010
        /*0024*/ 	.byte	0x00, 0xf0, 0x11, 0x00


	//----- nvinfo : EIATTR_KPARAM_INFO
	.align		4
.L_11:
        /*0028*/ 	.byte	0x04, 0x17
        /*002a*/ 	.short	(.L_13 - .L_12)
.L_12:
        /*002c*/ 	.word	0x00000000
        /*0030*/ 	.short	0x0002
        /*0032*/ 	.short	0x000c
        /*0034*/ 	.byte	0x00, 0xf0, 0x11, 0x00


	//----- nvinfo : EIATTR_KPARAM_INFO
	.align		4
.L_13:
        /*0038*/ 	.byte	0x04, 0x17
        /*003a*/ 	.short	(.L_15 - .L_14)
.L_14:
        /*003c*/ 	.word	0x00000000
        /*0040*/ 	.short	0x0001
        /*0042*/ 	.short	0x0008
        /*0044*/ 	.byte	0x00, 0xf0, 0x11, 0x00


	//----- nvinfo : EIATTR_KPARAM_INFO
	.align		4
.L_15:
        /*0048*/ 	.byte	0x04, 0x17
        /*004a*/ 	.short	(.L_17 - .L_16)
.L_16:
        /*004c*/ 	.word	0x00000000
        /*0050*/ 	.short	0x0000
        /*0052*/ 	.short	0x0000
        /*0054*/ 	.byte	0x00, 0xf5, 0x21, 0x00


	//----- nvinfo : EIATTR_SPARSE_MMA_MASK
	.align		4
.L_17:
        /*0058*/ 	.byte	0x03, 0x50
        /*005a*/ 	.short	0x0000


	//----- nvinfo : EIATTR_MAXREG_COUNT
	.align		4
        /*005c*/ 	.byte	0x03, 0x1b
        /*005e*/ 	.short	0x00ff


	//----- nvinfo : EIATTR_MERCURY_ISA_VERSION
	.align		4
        /*0060*/ 	.byte	0x03, 0x5f
        /*0062*/ 	.short	0x0101


	//----- nvinfo : EIATTR_VRC_CTA_INIT_COUNT
	.align		4
        /*0064*/ 	.byte	0x02, 0x4a
	.zero		1
	.zero		1


	//----- nvinfo : EIATTR_EXIT_INSTR_OFFSETS
	.align		4
        /*0068*/ 	.byte	0x04, 0x1c
        /*006a*/ 	.short	(.L_19 - .L_18)


	//   ....[0]....
.L_18:
        /*006c*/ 	.word	0x00000010


	//----- nvinfo : EIATTR_CBANK_PARAM_SIZE
	.align		4
.L_19:
        /*0070*/ 	.byte	0x03, 0x19
        /*0072*/ 	.short	0x0018


	//----- nvinfo : EIATTR_PARAM_CBANK
	.align		4
        /*0074*/ 	.byte	0x04, 0x0a
        /*0076*/ 	.short	(.L_21 - .L_20)
	.align		4
.L_20:
        /*0078*/ 	.word	index@(.nv.constant0._Z19threedp3_likelihoodPffiii)
        /*007c*/ 	.short	0x0380
        /*007e*/ 	.short	0x0018


	//----- nvinfo : EIATTR_SW_WAR
	.align		4
.L_21:
        /*0080*/ 	.byte	0x04, 0x36
        /*0082*/ 	.short	(.L_23 - .L_22)
.L_22:
        /*0084*/ 	.word	0x00000008
.L_23:


//--------------------- .nv.callgraph             --------------------------
	.section	.nv.callgraph,"",@"SHT_CUDA_CALLGRAPH"
	.align	4
	.sectionentsize	8
	.align		4
        /*0000*/ 	.word	0x00000000
	.align		4
        /*0004*/ 	.word	0xffffffff
	.align		4
        /*0008*/ 	.word	0x00000000
	.align		4
        /*000c*/ 	.word	0xfffffffe
	.align		4
        /*0010*/ 	.word	0x00000000
	.align		4
        /*0014*/ 	.word	0xfffffffd
	.align		4
        /*0018*/ 	.word	0x00000000
	.align		4
        /*001c*/ 	.word	0xfffffffc


//--------------------- .text._Z19threedp3_likelihoodPffiii --------------------------
	.section	.text._Z19threedp3_likelihoodPffiii,"ax",@progbits
	.align	128
        .global         _Z19threedp3_likelihoodPffiii
        .type           _Z19threedp3_likelihoodPffiii,@function
        .size           _Z19threedp3_likelihoodPffiii,(.L_x_1 - _Z19threedp3_likelihoodPffiii)
        .other          _Z19threedp3_likelihoodPffiii,@"STO_CUDA_ENTRY STV_DEFAULT"
_Z19threedp3_likelihoodPffiii:
.text._Z19threedp3_likelihoodPffiii:
[----:B------:R-:W-:Y:S01]  /*0000*/  LDC R1, c[0x0][0x37c] ;  /* 0x0000df00ff017b82 */ /* 0x000fe20000000800 */
[----:B------:R-:W-:Y:S05]  /*0010*/  EXIT ;  /* 0x000000000000794d */ /* 0x000fea0003800000 */
.L_x_0:
[----:B------:R-:W-:-:S00]  /*0020*/  BRA `(.L_x_0) ;  /* 0xfffffffc00fc7947 */ /* 0x000fc0000383ffff */
[----:B------:R-:W-:-:S00]  /*0030*/  NOP ;  /* 0x0000000000007918 */ /* 0x000fc00000000000 */
        /* <DEDUP_REMOVED lines=12> */
.L_x_1:


//--------------------- .nv.shared.reserved.0     --------------------------
	.section	.nv.shared.reserved.0,"aw",@nobits
	.weak		__nv_reservedSMEM_offset_0_alias
	.size		__nv_reservedSMEM_offset_0_alias, 0, 64
	.other		__nv_reservedSMEM_offset_0_alias,@"STO_CUDA_RESERVED_SHARED STV_DEFAULT"
__nv_reservedSMEM_offset_0_alias:
	.zero		0
	.zero		64


//--------------------- .nv.constant0._Z19threedp3_likelihoodPffiii --------------------------
	.section	.nv.constant0._Z19threedp3_likelihoodPffiii,"a",@progbits
	.sectionflags	@""
	.align	4
.nv.constant0._Z19threedp3_likelihoodPffiii:
	.zero		920


//--------------------- SYMBOLS --------------------------

	.type		.nv.reservedSmem.offset0,@object
	.size		.nv.reservedSmem.offset0,0x4
